	.headerflags	@"EF_CUDA_TEXMODE_UNIFIED EF_CUDA_64BIT_ADDRESS EF_CUDA_ACCELERATORS EF_CUDA_SM90 EF_CUDA_VIRTUAL_SM(EF_CUDA_SM90)"
	.elftype	@"ET_EXEC"


//--------------------- .nv.info                  --------------------------
	.section	.nv.info,"",@"SHT_CUDA_INFO"
	.align	4


	//----- nvinfo : EIATTR_REGCOUNT
	.align		4
        /*0000*/ 	.byte	0x04, 0x2f
        /*0002*/ 	.short	(.L_3 - .L_2)
	.align		4
.L_2:
        /*0004*/ 	.word	index@(triton_poi_fused_stack_0)
        /*0008*/ 	.word	0x00000014


	//----- nvinfo : EIATTR_MIN_STACK_SIZE
	.align		4
.L_3:
        /*000c*/ 	.byte	0x04, 0x12
        /*000e*/ 	.short	(.L_5 - .L_4)
	.align		4
.L_4:
        /*0010*/ 	.word	index@(triton_poi_fused_stack_0)
        /*0014*/ 	.word	0x00000020


	//----- nvinfo : EIATTR_FRAME_SIZE
	.align		4
.L_5:
        /*0018*/ 	.byte	0x04, 0x11
        /*001a*/ 	.short	(.L_7 - .L_6)
	.align		4
.L_6:
        /*001c*/ 	.word	index@(triton_poi_fused_stack_0)
        /*0020*/ 	.word	0x00000020


	//----- nvinfo : EIATTR_MIN_STACK_SIZE
	.align		4
.L_7:
        /*0024*/ 	.byte	0x04, 0x12
        /*0026*/ 	.short	(.L_9 - .L_8)
	.align		4
.L_8:
        /*0028*/ 	.word	index@(triton_poi_fused_stack_0)
        /*002c*/ 	.word	0x00000020
.L_9:


//--------------------- .nv.info.triton_poi_fused_stack_0 --------------------------
	.section	.nv.info.triton_poi_fused_stack_0,"",@"SHT_CUDA_INFO"
	.sectionflags	@""
	.align	4


	//----- nvinfo : EIATTR_CUDA_API_VERSION
	.align		4
        /*0000*/ 	.byte	0x04, 0x37
        /*0002*/ 	.short	(.L_11 - .L_10)
.L_10:
        /*0004*/ 	.word	0x0000007c


	//----- nvinfo : EIATTR_KPARAM_INFO
	.align		4
.L_11:
        /*0008*/ 	.byte	0x04, 0x17
        /*000a*/ 	.short	(.L_13 - .L_12)
.L_12:
        /*000c*/ 	.word	0x00000000
        /*0010*/ 	.short	0x0002
        /*0012*/ 	.short	0x0010
        /*0014*/ 	.byte	0x00, 0xf0, 0x11, 0x00


	//----- nvinfo : EIATTR_KPARAM_INFO
	.align		4
.L_13:
        /*0018*/ 	.byte	0x04, 0x17
        /*001a*/ 	.short	(.L_15 - .L_14)
.L_14:
        /*001c*/ 	.word	0x00000000
        /*0020*/ 	.short	0x0001
        /*0022*/ 	.short	0x0008
        /*0024*/ 	.byte	0x00, 0xf4, 0x21, 0x00


	//----- nvinfo : EIATTR_KPARAM_INFO
	.align		4
.L_15:
        /*0028*/ 	.byte	0x04, 0x17
        /*002a*/ 	.short	(.L_17 - .L_16)
.L_16:
        /*002c*/ 	.word	0x00000000
        /*0030*/ 	.short	0x0000
        /*0032*/ 	.short	0x0000
        /*0034*/ 	.byte	0x00, 0xf4, 0x21, 0x00


	//----- nvinfo : EIATTR_SPARSE_MMA_MASK
	.align		4
.L_17:
        /*0038*/ 	.byte	0x03, 0x50
        /*003a*/ 	.short	0x0000


	//----- nvinfo : EIATTR_MAXREG_COUNT
	.align		4
        /*003c*/ 	.byte	0x03, 0x1b
        /*003e*/ 	.short	0x00ff


	//----- nvinfo : EIATTR_EXIT_INSTR_OFFSETS
	.align		4
        /*0040*/ 	.byte	0x04, 0x1c
        /*0042*/ 	.short	(.L_19 - .L_18)


	//   ....[0]....
.L_18:
        /*0044*/ 	.word	0x00000d20


	//   ....[1]....
        /*0048*/ 	.word	0x00000d40


	//----- nvinfo : EIATTR_REQNTID
	.align		4
.L_19:
        /*004c*/ 	.byte	0x04, 0x10
        /*004e*/ 	.short	(.L_21 - .L_20)
.L_20:
        /*0050*/ 	.word	0x00000080
        /*0054*/ 	.word	0x00000001
        /*0058*/ 	.word	0x00000001


	//----- nvinfo : EIATTR_CRS_STACK_SIZE
	.align		4
.L_21:
        /*005c*/ 	.byte	0x04, 0x1e
        /*005e*/ 	.short	(.L_23 - .L_22)
.L_22:
        /*0060*/ 	.word	0x00000000


	//----- nvinfo : EIATTR_CBANK_PARAM_SIZE
	.align		4
.L_23:
        /*0064*/ 	.byte	0x03, 0x19
        /*0066*/ 	.short	0x0014


	//----- nvinfo : EIATTR_PARAM_CBANK
	.align		4
        /*0068*/ 	.byte	0x04, 0x0a
        /*006a*/ 	.short	(.L_25 - .L_24)
	.align		4
.L_24:
        /*006c*/ 	.word	index@(.nv.constant0.triton_poi_fused_stack_0)
        /*0070*/ 	.short	0x0210
        /*0072*/ 	.short	0x0014


	//----- nvinfo : EIATTR_SW_WAR
	.align		4
.L_25:
        /*0074*/ 	.byte	0x04, 0x36
        /*0076*/ 	.short	(.L_27 - .L_26)
.L_26:
        /*0078*/ 	.word	0x00000008
.L_27:


//--------------------- .nv.callgraph             --------------------------
	.section	.nv.callgraph,"",@"SHT_CUDA_CALLGRAPH"
	.align	4
	.sectionentsize	8
	.align		4
        /*0000*/ 	.word	0x00000000
	.align		4
        /*0004*/ 	.word	0xffffffff
	.align		4
        /*0008*/ 	.word	0x00000000
	.align		4
        /*000c*/ 	.word	0xfffffffe
	.align		4
        /*0010*/ 	.word	0x00000000
	.align		4
        /*0014*/ 	.word	0xfffffffd
	.align		4
        /*0018*/ 	.word	0x00000000
	.align		4
        /*001c*/ 	.word	0xfffffffc


//--------------------- .nv.constant4             --------------------------
	.section	.nv.constant4,"a",@progbits
	.align	8
	.align		8
.nv.constant4:
        /*0000*/ 	.dword	_$_str
	.align		8
        /*0008*/ 	.dword	__cudart_i2opi_f


//--------------------- .text.triton_poi_fused_stack_0 --------------------------
	.section	.text.triton_poi_fused_stack_0,"ax",@progbits
	.align	128
        .global         triton_poi_fused_stack_0
        .type           triton_poi_fused_stack_0,@function
        .size           triton_poi_fused_stack_0,(.L_x_7 - triton_poi_fused_stack_0)
        .other          triton_poi_fused_stack_0,@"STO_CUDA_ENTRY STV_DEFAULT"
triton_poi_fused_stack_0:
.text.triton_poi_fused_stack_0:
[----:B------:R-:W0:Y:S01]  /*0000*/  LDC R1, c[0x0][0x28] ;  /* 0x00000a00ff017b82 */ /* 0x000e220000000800 */
[----:B------:R-:W1:Y:S07]  /*0010*/  S2R R9, SR_TID.X ;  /* 0x0000000000097919 */ /* 0x000e6e0000002100 */
[----:B------:R-:W2:Y:S01]  /*0020*/  LDC.64 R12, c[0x0][0x210] ;  /* 0x00008400ff0c7b82 */ /* 0x000ea20000000a00 */
[----:B------:R-:W-:Y:S01]  /*0030*/  CS2R R10, SRZ ;  /* 0x00000000000a7805 */ /* 0x000fe2000001ff00 */
[----:B------:R-:W-:Y:S01]  /*0040*/  ULDC.64 UR4, c[0x0][0x208] ;  /* 0x0000820000047ab9 */ /* 0x000fe20000000a00 */
[----:B------:R-:W3:Y:S01]  /*0050*/  S2R R0, SR_CTAID.X ;  /* 0x0000000000007919 */ /* 0x000ee20000002500 */
[----:B0-----:R-:W-:Y:S01]  /*0060*/  VIADD R1, R1, 0xffffffe0 ;  /* 0xffffffe001017836 */ /* 0x001fe20000000000 */
[----:B-1----:R-:W-:-:S05]  /*0070*/  LOP3.LUT R9, R9, 0x7f, RZ, 0xc0, !PT ;  /* 0x0000007f09097812 */ /* 0x002fca00078ec0ff */
[----:B---3--:R-:W-:-:S05]  /*0080*/  IMAD R9, R0, 0x80, R9 ;  /* 0x0000008000097824 */ /* 0x008fca00078e0209 */
[----:B------:R-:W-:-:S04]  /*0090*/  LEA.HI R0, R9, R9, RZ, 0x1 ;  /* 0x0000000909007211 */ /* 0x000fc800078f08ff */
[C---:B------:R-:W-:Y:S01]  /*00a0*/  LOP3.LUT R8, R0.reuse, 0xfffffffe, RZ, 0xc0, !PT ;  /* 0xfffffffe00087812 */ /* 0x040fe200078ec0ff */
[----:B------:R-:W-:-:S04]  /*00b0*/  IMAD.SHL.U32 R0, R0, 0x2, RZ ;  /* 0x0000000200007824 */ /* 0x000fc800078e00ff */
[----:B------:R-:W-:Y:S01]  /*00c0*/  IMAD.IADD R8, R9, 0x1, -R8 ;  /* 0x0000000109087824 */ /* 0x000fe200078e0a08 */
[----:B------:R-:W-:-:S04]  /*00d0*/  LOP3.LUT R3, R0, 0xfffffffc, RZ, 0xc0, !PT ;  /* 0xfffffffc00037812 */ /* 0x000fc800078ec0ff */
[----:B------:R-:W-:Y:S01]  /*00e0*/  ISETP.GE.AND P1, PT, R8, 0x1, PT ;  /* 0x000000010800780c */ /* 0x000fe20003f26270 */
[----:B--2---:R-:W-:-:S03]  /*00f0*/  IMAD.WIDE R12, R3, 0x4, R12 ;  /* 0x00000004030c7825 */ /* 0x004fc600078e020c */
[----:B------:R-:W-:-:S13]  /*0100*/  ISETP.LT.AND P0, PT, R9, 0x80, !P1 ;  /* 0x000000800900780c */ /* 0x000fda0004f01270 */
[----:B------:R-:W2:Y:S04]  /*0110*/  @P0 LDG.E.EL R10, desc[UR4][R12.64+0x4] ;  /* 0x000004040c0a0981 */ /* 0x000ea8000c2e1900 */
[----:B------:R-:W3:Y:S01]  /*0120*/  @P0 LDG.E.EL R11, desc[UR4][R12.64] ;  /* 0x000000040c0b0981 */ /* 0x000ee2000c2e1900 */
[----:B------:R-:W-:Y:S01]  /*0130*/  BSSY B0, `(.L_x_0) ;  /* 0x0000049000007945 */ /* 0x000fe20003800000 */
[----:B------:R-:W-:Y:S02]  /*0140*/  ISETP.GE.AND P2, PT, R9, 0x80, PT ;  /* 0x000000800900780c */ /* 0x000fe40003f46270 */
[----:B--2---:R-:W-:Y:S02]  /*0150*/  SEL R10, R10, RZ, P0 ;  /* 0x000000ff0a0a7207 */ /* 0x004fe40000000000 */
[----:B---3--:R-:W-:-:S03]  /*0160*/  SEL R11, R11, RZ, P0 ;  /* 0x000000ff0b0b7207 */ /* 0x008fc60000000000 */
[C---:B------:R-:W-:Y:S01]  /*0170*/  FMUL R0, R10.reuse, 0.63661974668502807617 ;  /* 0x3f22f9830a007820 */ /* 0x040fe20000400000 */
[----:B------:R-:W-:-:S05]  /*0180*/  FADD.FTZ R4, |R10|, -RZ ;  /* 0x800000ff0a047221 */ /* 0x000fca0000010200 */
[----:B------:R-:W0:Y:S01]  /*0190*/  F2I.FTZ.NTZ R0, R0 ;  /* 0x0000000000007305 */ /* 0x000e220000213100 */
[----:B------:R-:W-:Y:S02]  /*01a0*/  FSETP.GE.AND P3, PT, R4, 105615, PT ;  /* 0x47ce47800400780b */ /* 0x000fe40003f66000 */
[----:B0-----:R-:W-:-:S05]  /*01b0*/  I2FP.F32.S32 R3, R0 ;  /* 0x0000000000037245 */ /* 0x001fca0000201400 */
[----:B------:R-:W-:-:S04]  /*01c0*/  FFMA.FTZ R2, R3, -1.5707962512969970703, R10 ;  /* 0xbfc90fda03027823 */ /* 0x000fc8000001000a */
[----:B------:R-:W-:-:S04]  /*01d0*/  FFMA.FTZ R2, R3, -7.5497894158615963534e-08, R2 ;  /* 0xb3a2216803027823 */ /* 0x000fc80000010002 */
[----:B------:R-:W-:Y:S01]  /*01e0*/  FFMA.FTZ R3, R3, -5.3903029534742383927e-15, R2 ;  /* 0xa7c234c503037823 */ /* 0x000fe20000010002 */
[----:B------:R-:W-:Y:S06]  /*01f0*/  @!P3 BRA `(.L_x_1) ;  /* 0x0000000000f0b947 */ /* 0x000fec0003800000 */
[----:B------:R-:W-:-:S13]  /*0200*/  FSETP.NEU.AND P0, PT, R4, +INF , PT ;  /* 0x7f8000000400780b */ /* 0x000fda0003f0d000 */
[----:B------:R-:W-:Y:S01]  /*0210*/  @!P0 FMUL.FTZ R3, RZ, R10 ;  /* 0x0000000aff038220 */ /* 0x000fe20000410000 */
[----:B------:R-:W-:Y:S01]  /*0220*/  @!P0 IMAD.MOV.U32 R0, RZ, RZ, RZ ;  /* 0x000000ffff008224 */ /* 0x000fe200078e00ff */
[----:B------:R-:W-:Y:S06]  /*0230*/  @!P0 BRA `(.L_x_1) ;  /* 0x0000000000e08947 */ /* 0x000fec0003800000 */
[----:B------:R-:W-:Y:S01]  /*0240*/  SHF.R.U32.HI R17, RZ, 0x17, R10 ;  /* 0x00000017ff117819 */ /* 0x000fe2000001160a */
[----:B------:R-:W-:Y:S01]  /*0250*/  IMAD.SHL.U32 R3, R10, 0x100, RZ ;  /* 0x000001000a037824 */ /* 0x000fe200078e00ff */
[----:B------:R-:W-:Y:S01]  /*0260*/  ULDC.64 UR6, c[0x4][0x8] ;  /* 0x0100020000067ab9 */ /* 0x000fe20000000a00 */
[----:B------:R-:W-:Y:S01]  /*0270*/  IMAD.MOV.U32 R0, RZ, RZ, RZ ;  /* 0x000000ffff007224 */ /* 0x000fe200078e00ff */
[----:B------:R-:W-:Y:S01]  /*0280*/  LOP3.LUT R2, R17, 0xe0, RZ, 0xc0, !PT ;  /* 0x000000e011027812 */ /* 0x000fe200078ec0ff */
[----:B------:R-:W-:Y:S01]  /*0290*/  IMAD.MOV.U32 R5, RZ, RZ, RZ ;  /* 0x000000ffff057224 */ /* 0x000fe200078e00ff */
[----:B------:R-:W-:Y:S01]  /*02a0*/  LOP3.LUT R3, R3, 0x80000000, RZ, 0xfc, !PT ;  /* 0x8000000003037812 */ /* 0x000fe200078efcff */
[----:B------:R-:W-:Y:S01]  /*02b0*/  IMAD.MOV.U32 R16, RZ, RZ, RZ ;  /* 0x000000ffff107224 */ /* 0x000fe200078e00ff */
[----:B------:R-:W-:Y:S01]  /*02c0*/  IADD3 R4, R2, -0x80, RZ ;  /* 0xffffff8002047810 */ /* 0x000fe20007ffe0ff */
[----:B------:R-:W-:-:S03]  /*02d0*/  IMAD.MOV.U32 R2, RZ, RZ, R1 ;  /* 0x000000ffff027224 */ /* 0x000fc600078e0001 */
[----:B------:R-:W-:-:S07]  /*02e0*/  SHF.R.U32.HI R4, RZ, 0x5, R4 ;  /* 0x00000005ff047819 */ /* 0x000fce0000011604 */
.L_x_2:
[----:B------:R-:W-:-:S04]  /*02f0*/  IADD3 R14, P0, R5, UR6, RZ ;  /* 0x00000006050e7c10 */ /* 0x000fc8000ff1e0ff */
[----:B------:R-:W-:-:S06]  /*0300*/  IADD3.X R15, R16, UR7, RZ, P0, !PT ;  /* 0x00000007100f7c10 */ /* 0x000fcc00087fe4ff */
[----:B------:R-:W2:Y:S01]  /*0310*/  LDG.E.CONSTANT R15, desc[UR4][R14.64] ;  /* 0x000000040e0f7981 */ /* 0x000ea2000c1e9900 */
[----:B------:R-:W-:Y:S01]  /*0320*/  IADD3 R5, P3, R5, 0x4, RZ ;  /* 0x0000000405057810 */ /* 0x000fe20007f7e0ff */
[----:B------:R-:W-:Y:S02]  /*0330*/  IMAD.MOV.U32 R6, RZ, RZ, R0 ;  /* 0x000000ffff067224 */ /* 0x000fe400078e0000 */
[----:B------:R-:W-:Y:S01]  /*0340*/  IMAD.MOV.U32 R7, RZ, RZ, RZ ;  /* 0x000000ffff077224 */ /* 0x000fe200078e00ff */
[----:B------:R-:W-:Y:S01]  /*0350*/  ISETP.NE.U32.AND P0, PT, R5, 0x18, PT ;  /* 0x000000180500780c */ /* 0x000fe20003f05070 */
[----:B------:R-:W-:-:S05]  /*0360*/  IMAD.X R16, RZ, RZ, R16, P3 ;  /* 0x000000ffff107224 */ /* 0x000fca00018e0610 */
[----:B------:R-:W-:Y:S01]  /*0370*/  ISETP.NE.AND.EX P0, PT, R16, RZ, PT, P0 ;  /* 0x000000ff1000720c */ /* 0x000fe20003f05300 */
[----:B--2---:R-:W-:-:S04]  /*0380*/  IMAD.WIDE.U32 R6, R3, R15, R6 ;  /* 0x0000000f03067225 */ /* 0x004fc800078e0006 */
[----:B------:R-:W-:Y:S01]  /*0390*/  IMAD.MOV.U32 R0, RZ, RZ, R7 ;  /* 0x000000ffff007224 */ /* 0x000fe200078e0007 */
[----:B------:R0:W-:Y:S02]  /*03a0*/  STL [R2], R6 ;  /* 0x0000000602007387 */ /* 0x0001e40000100800 */
[----:B0-----:R-:W-:-:S05]  /*03b0*/  VIADD R2, R2, 0x4 ;  /* 0x0000000402027836 */ /* 0x001fca0000000000 */
[----:B------:R-:W-:Y:S05]  /*03c0*/  @P0 BRA `(.L_x_2) ;  /* 0xfffffffc00c80947 */ /* 0x000fea000383ffff */
[----:B------:R-:W-:Y:S01]  /*03d0*/  LOP3.LUT P0, R6, R17, 0x1f, RZ, 0xc0, !PT ;  /* 0x0000001f11067812 */ /* 0x000fe2000780c0ff */
[----:B------:R-:W-:Y:S01]  /*03e0*/  IMAD R14, R4, -0x4, R1 ;  /* 0xfffffffc040e7824 */ /* 0x000fe200078e0201 */
[----:B------:R0:W-:Y:S04]  /*03f0*/  STL [R1+0x18], R0 ;  /* 0x0000180001007387 */ /* 0x0001e80000100800 */
[----:B------:R-:W2:Y:S04]  /*0400*/  LDL R2, [R14+0x18] ;  /* 0x000018000e027983 */ /* 0x000ea80000100800 */
[----:B------:R-:W3:Y:S04]  /*0410*/  LDL R3, [R14+0x14] ;  /* 0x000014000e037983 */ /* 0x000ee80000100800 */
[----:B------:R-:W4:Y:S01]  /*0420*/  @P0 LDL R7, [R14+0x10] ;  /* 0x000010000e070983 */ /* 0x000f220000100800 */
[----:B------:R-:W-:Y:S01]  /*0430*/  @P0 IADD3 R4, -R6, 0x20, RZ ;  /* 0x0000002006040810 */ /* 0x000fe20007ffe1ff */
[----:B------:R-:W-:Y:S01]  /*0440*/  UMOV UR6, 0x54442d19 ;  /* 0x54442d1900067882 */ /* 0x000fe20000000000 */
[----:B------:R-:W-:Y:S01]  /*0450*/  UMOV UR7, 0x3bf921fb ;  /* 0x3bf921fb00077882 */ /* 0x000fe20000000000 */
[----:B--2---:R-:W-:-:S02]  /*0460*/  @P0 SHF.L.U32 R5, R2, R6, RZ ;  /* 0x0000000602050219 */ /* 0x004fc400000006ff */
[----:B---3--:R-:W-:Y:S02]  /*0470*/  @P0 SHF.L.U32 R6, R3, R6, RZ ;  /* 0x0000000603060219 */ /* 0x008fe400000006ff */
[-C--:B----4-:R-:W-:Y:S02]  /*0480*/  @P0 SHF.R.U32.HI R7, RZ, R4.reuse, R7 ;  /* 0x00000004ff070219 */ /* 0x090fe40000011607 */
[----:B------:R-:W-:-:S03]  /*0490*/  @P0 SHF.R.U32.HI R4, RZ, R4, R3 ;  /* 0x00000004ff040219 */ /* 0x000fc60000011603 */
[----:B------:R-:W-:Y:S01]  /*04a0*/  @P0 IMAD.IADD R3, R6, 0x1, R7 ;  /* 0x0000000106030824 */ /* 0x000fe200078e0207 */
[----:B------:R-:W-:-:S04]  /*04b0*/  @P0 IADD3 R2, R5, R4, RZ ;  /* 0x0000000405020210 */ /* 0x000fc80007ffe0ff */
[C---:B------:R-:W-:Y:S01]  /*04c0*/  SHF.L.W.U32.HI R15, R3.reuse, 0x2, R2 ;  /* 0x00000002030f7819 */ /* 0x040fe20000010e02 */
[----:B------:R-:W-:-:S03]  /*04d0*/  IMAD.SHL.U32 R3, R3, 0x4, RZ ;  /* 0x0000000403037824 */ /* 0x000fc600078e00ff */
[----:B0-----:R-:W-:-:S04]  /*04e0*/  SHF.R.S32.HI R0, RZ, 0x1f, R15 ;  /* 0x0000001fff007819 */ /* 0x001fc8000001140f */
[C---:B------:R-:W-:Y:S02]  /*04f0*/  LOP3.LUT R6, R0.reuse, R3, RZ, 0x3c, !PT ;  /* 0x0000000300067212 */ /* 0x040fe400078e3cff */
[----:B------:R-:W-:-:S04]  /*0500*/  LOP3.LUT R7, R0, R15, RZ, 0x3c, !PT ;  /* 0x0000000f00077212 */ /* 0x000fc800078e3cff */
[----:B------:R-:W0:Y:S01]  /*0510*/  I2F.F64.S64 R4, R6 ;  /* 0x0000000600047312 */ /* 0x000e220000301c00 */
[----:B------:R-:W-:Y:S02]  /*0520*/  ISETP.GE.AND P0, PT, R10, RZ, PT ;  /* 0x000000ff0a00720c */ /* 0x000fe40003f06270 */
[----:B------:R-:W-:Y:S01]  /*0530*/  SHF.R.U32.HI R0, RZ, 0x1e, R2 ;  /* 0x0000001eff007819 */ /* 0x000fe20000011602 */
[----:B0-----:R-:W-:-:S03]  /*0540*/  DMUL R4, R4, UR6 ;  /* 0x0000000604047c28 */ /* 0x001fc60008000000 */
[C---:B------:R-:W-:Y:S02]  /*0550*/  LEA.HI R0, R15.reuse, R0, RZ, 0x1 ;  /* 0x000000000f007211 */ /* 0x040fe400078f08ff */
[----:B------:R-:W-:-:S05]  /*0560*/  LOP3.LUT R10, R15, R10, RZ, 0x3c, !PT ;  /* 0x0000000a0f0a7212 */ /* 0x000fca00078e3cff */
[----:B------:R-:W0:Y:S01]  /*0570*/  F2F.F32.F64 R4, R4 ;  /* 0x0000000400047310 */ /* 0x000e220000301000 */
[----:B------:R-:W-:Y:S01]  /*0580*/  ISETP.GE.AND P3, PT, R10, RZ, PT ;  /* 0x000000ff0a00720c */ /* 0x000fe20003f66270 */
[----:B------:R-:W-:-:S04]  /*0590*/  IMAD.MOV R2, RZ, RZ, -R0 ;  /* 0x000000ffff027224 */ /* 0x000fc800078e0a00 */
[----:B------:R-:W-:Y:S01]  /*05a0*/  @!P0 IMAD.MOV.U32 R0, RZ, RZ, R2 ;  /* 0x000000ffff008224 */ /* 0x000fe200078e0002 */
[----:B0-----:R-:W-:-:S07]  /*05b0*/  FSEL R3, -R4, R4, !P3 ;  /* 0x0000000404037208 */ /* 0x001fce0005800100 */
.L_x_1:
[----:B------:R-:W-:Y:S05]  /*05c0*/  BSYNC B0 ;  /* 0x0000000000007941 */ /* 0x000fea0003800000 */
.L_x_0:
[----:B------:R-:W-:Y:S01]  /*05d0*/  ISETP.GT.AND P3, PT, R8, RZ, !P2 ;  /* 0x000000ff0800720c */ /* 0x000fe20005764270 */
[----:B------:R-:W-:-:S12]  /*05e0*/  IMAD.MOV.U32 R10, RZ, RZ, RZ ;  /* 0x000000ffff0a7224 */ /* 0x000fd800078e00ff */
[----:B------:R-:W2:Y:S01]  /*05f0*/  @P3 LDG.E.EL R10, desc[UR4][R12.64+0x4] ;  /* 0x000004040c0a3981 */ /* 0x000ea2000c2e1900 */
[----:B------:R-:W-:-:S06]  /*0600*/  IMAD.MOV.U32 R7, RZ, RZ, RZ ;  /* 0x000000ffff077224 */ /* 0x000fcc00078e00ff */
[----:B------:R0:W3:Y:S01]  /*0610*/  @P3 LDG.E.EL R7, desc[UR4][R12.64] ;  /* 0x000000040c073981 */ /* 0x0000e2000c2e1900 */
[C---:B------:R-:W-:Y:S01]  /*0620*/  LOP3.LUT R2, R0.reuse, 0x1, RZ, 0xc0, !PT ;  /* 0x0000000100027812 */ /* 0x040fe200078ec0ff */
[C---:B------:R-:W-:Y:S01]  /*0630*/  FMUL.FTZ R15, R3.reuse, R3 ;  /* 0x00000003030f7220 */ /* 0x040fe20000410000 */
[----:B------:R-:W-:Y:S01]  /*0640*/  VIADD R0, R0, 0x1 ;  /* 0x0000000100007836 */ /* 0x000fe20000000000 */
[----:B------:R-:W-:Y:S01]  /*0650*/  MOV R5, 0x3c0885e4 ;  /* 0x3c0885e400057802 */ /* 0x000fe20000000f00 */
[----:B------:R-:W-:Y:S01]  /*0660*/  IMAD.MOV.U32 R4, RZ, RZ, -0x46b2bead ;  /* 0xb94d4153ff047424 */ /* 0x000fe200078e00ff */
[----:B------:R-:W-:Y:S01]  /*0670*/  ISETP.NE.U32.AND P4, PT, R2, 0x1, PT ;  /* 0x000000010200780c */ /* 0x000fe20003f85070 */
[----:B------:R-:W-:Y:S01]  /*0680*/  BSSY B0, `(.L_x_3) ;  /* 0x0000054000007945 */ /* 0x000fe20003800000 */
[----:B------:R-:W-:Y:S02]  /*0690*/  LOP3.LUT P0, RZ, R0, 0x2, RZ, 0xc0, !PT ;  /* 0x0000000200ff7812 */ /* 0x000fe4000780c0ff */
[----:B------:R-:W-:-:S09]  /*06a0*/  FSEL R0, R3, 1, !P4 ;  /* 0x3f80000003007808 */ /* 0x000fd20006000000 */
[----:B------:R-:W-:Y:S02]  /*06b0*/  @P4 IMAD.MOV.U32 R6, RZ, RZ, 0x37cbac00 ;  /* 0x37cbac00ff064424 */ /* 0x000fe400078e00ff */
[----:B------:R-:W-:Y:S02]  /*06c0*/  @P4 IMAD.MOV.U32 R5, RZ, RZ, 0x3d2aaabb ;  /* 0x3d2aaabbff054424 */ /* 0x000fe400078e00ff */
[C---:B------:R-:W-:Y:S01]  /*06d0*/  @P4 FFMA.FTZ R4, R15.reuse, R6, -0.0013887860113754868507 ;  /* 0xbab607ed0f044423 */ /* 0x040fe20000010006 */
[----:B------:R-:W-:Y:S02]  /*06e0*/  IMAD.MOV.U32 R6, RZ, RZ, -0x41d55558 ;  /* 0xbe2aaaa8ff067424 */ /* 0x000fe400078e00ff */
[----:B------:R-:W-:Y:S02]  /*06f0*/  @P4 IMAD.MOV.U32 R6, RZ, RZ, -0x41000001 ;  /* 0xbeffffffff064424 */ /* 0x000fe400078e00ff */
[----:B------:R-:W-:-:S04]  /*0700*/  FFMA.FTZ R5, R15, R4, R5 ;  /* 0x000000040f057223 */ /* 0x000fc80000010005 */
[C---:B------:R-:W-:Y:S01]  /*0710*/  FFMA.FTZ R5, R15.reuse, R5, R6 ;  /* 0x000000050f057223 */ /* 0x040fe20000010006 */
[----:B------:R-:W-:-:S04]  /*0720*/  FFMA.FTZ R15, R15, R0, RZ ;  /* 0x000000000f0f7223 */ /* 0x000fc800000100ff */
[----:B------:R-:W-:-:S04]  /*0730*/  FFMA.FTZ R0, R15, R5, R0 ;  /* 0x000000050f007223 */ /* 0x000fc80000010000 */
[----:B------:R-:W-:Y:S01]  /*0740*/  @P0 FFMA.FTZ R0, R0, -1, RZ ;  /* 0xbf80000000000823 */ /* 0x000fe200000100ff */
[----:B--2---:R-:W-:-:S05]  /*0750*/  SEL R10, R10, RZ, P3 ;  /* 0x000000ff0a0a7207 */ /* 0x004fca0001800000 */
        /* <DEDUP_REMOVED lines=8> */
[----:B---3--:R-:W-:Y:S01]  /*07e0*/  SEL R13, R7, RZ, P3 ;  /* 0x000000ff070d7207 */ /* 0x008fe20001800000 */
[----:B------:R-:W-:Y:S06]  /*07f0*/  @!P4 BRA `(.L_x_4) ;  /* 0x0000000000f0c947 */ /* 0x000fec0003800000 */
[----:B------:R-:W-:-:S13]  /*0800*/  FSETP.NEU.AND P0, PT, R8, +INF , PT ;  /* 0x7f8000000800780b */ /* 0x000fda0003f0d000 */
[----:B------:R-:W-:Y:S01]  /*0810*/  @!P0 FMUL.FTZ R3, RZ, R10 ;  /* 0x0000000aff038220 */ /* 0x000fe20000410000 */
[----:B------:R-:W-:Y:S01]  /*0820*/  @!P0 IMAD.MOV.U32 R2, RZ, RZ, RZ ;  /* 0x000000ffff028224 */ /* 0x000fe200078e00ff */
[----:B------:R-:W-:Y:S06]  /*0830*/  @!P0 BRA `(.L_x_4) ;  /* 0x0000000000e08947 */ /* 0x000fec0003800000 */
[----:B------:R-:W-:Y:S01]  /*0840*/  SHF.R.U32.HI R16, RZ, 0x17, R10 ;  /* 0x00000017ff107819 */ /* 0x000fe2000001160a */
[----:B------:R-:W-:Y:S01]  /*0850*/  IMAD.SHL.U32 R5, R10, 0x100, RZ ;  /* 0x000001000a057824 */ /* 0x000fe200078e00ff */
[----:B------:R-:W-:Y:S01]  /*0860*/  HFMA2.MMA R2, -RZ, RZ, 0, 0 ;  /* 0x00000000ff027435 */ /* 0x000fe200000001ff */
[----:B------:R-:W-:Y:S01]  /*0870*/  IMAD.MOV.U32 R8, RZ, RZ, RZ ;  /* 0x000000ffff087224 */ /* 0x000fe200078e00ff */
[----:B------:R-:W-:Y:S01]  /*0880*/  LOP3.LUT R3, R16, 0xe0, RZ, 0xc0, !PT ;  /* 0x000000e010037812 */ /* 0x000fe200078ec0ff */
[----:B------:R-:W-:Y:S01]  /*0890*/  IMAD.MOV.U32 R12, RZ, RZ, RZ ;  /* 0x000000ffff0c7224 */ /* 0x000fe200078e00ff */
[----:B------:R-:W-:Y:S01]  /*08a0*/  LOP3.LUT R5, R5, 0x80000000, RZ, 0xfc, !PT ;  /* 0x8000000005057812 */ /* 0x000fe200078efcff */
[----:B------:R-:W-:Y:S02]  /*08b0*/  ULDC.64 UR6, c[0x4][0x8] ;  /* 0x0100020000067ab9 */ /* 0x000fe40000000a00 */
[----:B------:R-:W-:Y:S02]  /*08c0*/  VIADD R4, R3, 0xffffff80 ;  /* 0xffffff8003047836 */ /* 0x000fe40000000000 */
[----:B------:R-:W-:-:S03]  /*08d0*/  IMAD.MOV.U32 R3, RZ, RZ, R1 ;  /* 0x000000ffff037224 */ /* 0x000fc600078e0001 */
[----:B------:R-:W-:-:S07]  /*08e0*/  SHF.R.U32.HI R4, RZ, 0x5, R4 ;  /* 0x00000005ff047819 */ /* 0x000fce0000011604 */
.L_x_5:
        /* <DEDUP_REMOVED lines=9> */
[----:B--2---:R-:W-:-:S05]  /*0980*/  IMAD.WIDE.U32 R6, R5, R15, R6 ;  /* 0x0000000f05067225 */ /* 0x004fca00078e0006 */
[----:B------:R0:W-:Y:S01]  /*0990*/  STL [R3], R6 ;  /* 0x0000000603007387 */ /* 0x0001e20000100800 */
[----:B------:R-:W-:Y:S01]  /*09a0*/  MOV R2, R7 ;  /* 0x0000000700027202 */ /* 0x000fe20000000f00 */
        /* <DEDUP_REMOVED lines=15> */
[----:B------:R-:W-:Y:S02]  /*0aa0*/  @P0 IMAD.IADD R4, R7, 0x1, R8 ;  /* 0x0000000107040824 */ /* 0x000fe400078e0208 */
[----:B------:R-:W-:-:S05]  /*0ab0*/  @P0 IMAD.IADD R3, R6, 0x1, R5 ;  /* 0x0000000106030824 */ /* 0x000fca00078e0205 */
        /* <DEDUP_REMOVED lines=12> */
[----:B------:R-:W-:Y:S01]  /*0b80*/  IMAD.MOV R3, RZ, RZ, -R2 ;  /* 0x000000ffff037224 */ /* 0x000fe200078e0a02 */
[----:B------:R-:W-:-:S03]  /*0b90*/  ISETP.GE.AND P3, PT, R10, RZ, PT ;  /* 0x000000ff0a00720c */ /* 0x000fc60003f66270 */
[----:B------:R-:W-:Y:S01]  /*0ba0*/  @!P0 IMAD.MOV.U32 R2, RZ, RZ, R3 ;  /* 0x000000ffff028224 */ /* 0x000fe200078e0003 */
[----:B0-----:R-:W-:-:S09]  /*0bb0*/  FSEL R3, -R4, R4, !P3 ;  /* 0x0000000404037208 */ /* 0x001fd20005800100 */
.L_x_4:
[----:B------:R-:W-:Y:S05]  /*0bc0*/  BSYNC B0 ;  /* 0x0000000000007941 */ /* 0x000fea0003800000 */
.L_x_3:
[----:B------:R-:W-:Y:S01]  /*0bd0*/  LOP3.LUT R4, R2, 0x1, RZ, 0xc0, !PT ;  /* 0x0000000102047812 */ /* 0x000fe200078ec0ff */
[----:B------:R-:W-:Y:S01]  /*0be0*/  FMUL.FTZ R15, R3, R3 ;  /* 0x00000003030f7220 */ /* 0x000fe20000410000 */
[----:B------:R-:W-:Y:S01]  /*0bf0*/  MOV R6, 0xb94d4153 ;  /* 0xb94d415300067802 */ /* 0x000fe20000000f00 */
[----:B------:R-:W-:Y:S01]  /*0c00*/  IMAD.MOV.U32 R7, RZ, RZ, 0x3c0885e4 ;  /* 0x3c0885e4ff077424 */ /* 0x000fe200078e00ff */
[----:B------:R-:W-:Y:S01]  /*0c10*/  ISETP.NE.U32.AND P0, PT, R4, 0x1, PT ;  /* 0x000000010400780c */ /* 0x000fe20003f05070 */
[----:B------:R-:W-:Y:S01]  /*0c20*/  FMUL R11, R11, R0 ;  /* 0x000000000b0b7220 */ /* 0x000fe20000400000 */
[----:B------:R-:W0:Y:S01]  /*0c30*/  LDC.64 R4, c[0x0][0x218] ;  /* 0x00008600ff047b82 */ /* 0x000e220000000a00 */
[----:B------:R-:W-:Y:S02]  /*0c40*/  LOP3.LUT P3, RZ, R2, 0x2, RZ, 0xc0, !PT ;  /* 0x0000000202ff7812 */ /* 0x000fe4000786c0ff */
[----:B------:R-:W-:-:S08]  /*0c50*/  FSEL R2, R3, 1, P0 ;  /* 0x3f80000003027808 */ /* 0x000fd00000000000 */
[----:B------:R-:W-:Y:S02]  /*0c60*/  @!P0 IMAD.MOV.U32 R8, RZ, RZ, 0x37cbac00 ;  /* 0x37cbac00ff088424 */ /* 0x000fe400078e00ff */
[----:B------:R-:W-:Y:S02]  /*0c70*/  @!P0 IMAD.MOV.U32 R7, RZ, RZ, 0x3d2aaabb ;  /* 0x3d2aaabbff078424 */ /* 0x000fe400078e00ff */
[C---:B------:R-:W-:Y:S01]  /*0c80*/  @!P0 FFMA.FTZ R6, R15.reuse, R8, -0.0013887860113754868507 ;  /* 0xbab607ed0f068423 */ /* 0x040fe20000010008 */
[----:B------:R-:W-:Y:S02]  /*0c90*/  IMAD.MOV.U32 R8, RZ, RZ, -0x41d55558 ;  /* 0xbe2aaaa8ff087424 */ /* 0x000fe400078e00ff */
[----:B------:R-:W-:Y:S02]  /*0ca0*/  @!P0 IMAD.MOV.U32 R8, RZ, RZ, -0x41000001 ;  /* 0xbeffffffff088424 */ /* 0x000fe400078e00ff */
[----:B------:R-:W-:-:S04]  /*0cb0*/  FFMA.FTZ R7, R15, R6, R7 ;  /* 0x000000060f077223 */ /* 0x000fc80000010007 */
[C---:B------:R-:W-:Y:S01]  /*0cc0*/  FFMA.FTZ R7, R15.reuse, R7, R8 ;  /* 0x000000070f077223 */ /* 0x040fe20000010008 */
[----:B------:R-:W-:Y:S01]  /*0cd0*/  FFMA.FTZ R15, R15, R2, RZ ;  /* 0x000000020f0f7223 */ /* 0x000fe200000100ff */
[----:B0-----:R-:W-:-:S04]  /*0ce0*/  IMAD.WIDE R4, R9, 0x4, R4 ;  /* 0x0000000409047825 */ /* 0x001fc800078e0204 */
[----:B------:R-:W-:-:S04]  /*0cf0*/  FFMA.FTZ R2, R15, R7, R2 ;  /* 0x000000070f027223 */ /* 0x000fc80000010002 */
[----:B------:R-:W-:-:S04]  /*0d00*/  @P3 FFMA.FTZ R2, R2, -1, RZ ;  /* 0xbf80000002023823 */ /* 0x000fc800000100ff */
[----:B------:R-:W-:Y:S01]  /*0d10*/  @P1 FMUL R11, R13, R2 ;  /* 0x000000020d0b1220 */ /* 0x000fe20000400000 */
[----:B------:R-:W-:Y:S06]  /*0d20*/  @P2 EXIT ;  /* 0x000000000000294d */ /* 0x000fec0003800000 */
[----:B------:R-:W-:Y:S01]  /*0d30*/  STG.E desc[UR4][R4.64], R11 ;  /* 0x0000000b04007986 */ /* 0x000fe2000c101904 */
[----:B------:R-:W-:Y:S05]  /*0d40*/  EXIT ;  /* 0x000000000000794d */ /* 0x000fea0003800000 */
.L_x_6:
[----:B------:R-:W-:-:S00]  /*0d50*/  BRA `(.L_x_6) ;  /* 0xfffffffc00fc7947 */ /* 0x000fc0000383ffff */
[----:B------:R-:W-:-:S00]  /*0d60*/  NOP ;  /* 0x0000000000007918 */ /* 0x000fc00000000000 */
        /* <DEDUP_REMOVED lines=9> */
.L_x_7:


//--------------------- .nv.global.init           --------------------------
	.section	.nv.global.init,"aw",@progbits
	.align	4
.nv.global.init:
	.type		__cudart_i2opi_f,@object
	.size		__cudart_i2opi_f,(_$_str - __cudart_i2opi_f)
__cudart_i2opi_f:
        /*0000*/ 	.byte	0x41, 0x90, 0x43, 0x3c, 0x99, 0x95, 0x62, 0xdb, 0xc0, 0xdd, 0x34, 0xf5, 0xd1, 0x57, 0x27, 0xfc
        /*0010*/ 	.byte	0x29, 0x15, 0x44, 0x4e, 0x6e, 0x83, 0xf9, 0xa2
	.type		_$_str,@object
	.size		_$_str,(.L_0 - _$_str)
_$_str:
        /*0018*/ 	.byte	0x5f, 0x5f, 0x43, 0x55, 0x44, 0x41, 0x5f, 0x46, 0x54, 0x5a, 0x00
.L_0:


//--------------------- .nv.constant0.triton_poi_fused_stack_0 --------------------------
	.section	.nv.constant0.triton_poi_fused_stack_0,"a",@progbits
	.sectionflags	@""
	.align	4
.nv.constant0.triton_poi_fused_stack_0:
	.zero		548
